//
// Generated by NVIDIA NVVM Compiler
//
// Compiler Build ID: CL-36424714
// Cuda compilation tools, release 13.0, V13.0.88
// Based on NVVM 20.0.0
//

.version 9.0
.target sm_100
.address_size 64

	// .globl	add

.visible .entry add(
	.param .u32 add_param_0,
	.param .u64 .ptr .align 1 add_param_1,
	.param .u64 .ptr .align 1 add_param_2,
	.param .u64 .ptr .align 1 add_param_3
)
{
	.reg .pred 	%p<5>;
	.reg .b32 	%r<10>;
	.reg .b32 	%f<16>;
	.reg .b64 	%rd<12>;

	ld.param.u32 	%r4, [add_param_0];
	ld.param.u64 	%rd1, [add_param_1];
	ld.param.u64 	%rd2, [add_param_2];
	ld.param.u64 	%rd3, [add_param_3];
	mov.u32 	%r5, %ctaid.x;
	mov.u32 	%r6, %ntid.x;
	mov.u32 	%r7, %tid.x;
	mad.lo.s32 	%r1, %r5, %r6, %r7;
	setp.ge.s32 	%p1, %r1, %r4;
	@%p1 bra 	$L__BB0_4;
	cvta.to.global.u64 	%rd4, %rd1;
	cvta.to.global.u64 	%rd5, %rd2;
	mul.wide.s32 	%rd6, %r1, 4;
	add.s64 	%rd7, %rd4, %rd6;
	ld.global.f32 	%f1, [%rd7];
	add.s64 	%rd8, %rd5, %rd6;
	ld.global.f32 	%f2, [%rd8];
	mov.b32 	%r9, 0;
	mov.f32 	%f13, 0f00000000;
	mov.f32 	%f14, %f13;
	mov.f32 	%f15, %f13;
$L__BB0_2:
	mul.f32 	%f10, %f15, %f15;
	sub.f32 	%f11, %f10, %f13;
	add.f32 	%f6, %f1, %f11;
	add.f32 	%f12, %f15, %f15;
	fma.rn.f32 	%f14, %f12, %f14, %f2;
	add.s32 	%r3, %r9, 1;
	mul.f32 	%f13, %f14, %f14;
	setp.lt.f32 	%p2, %f13, 0f40800000;
	setp.lt.u32 	%p3, %r9, 254;
	and.pred  	%p4, %p2, %p3;
	mov.f32 	%f15, %f6;
	mov.u32 	%r9, %r3;
	@%p4 bra 	$L__BB0_2;
	cvta.to.global.u64 	%rd9, %rd3;
	add.s64 	%rd11, %rd9, %rd6;
	st.global.u32 	[%rd11], %r3;
$L__BB0_4:
	ret;

}


// ===== COMPILED SASS (sm_100) =====

	.target	sm_100

	.elftype	@"ET_EXEC"


//--------------------- .note.nv.tkinfo           --------------------------
	.section	.note.nv.tkinfo,"",@"SHT_NOTE"
	.sectionflags	@"SHF_NOTE_NV_TKINFO"
	.tkinfo
        /*0018*/ 	.word	0x00000002
        /*0030*/ 	.string	""
        /*0030*/ 	.string	"ptxas"
        /*0030*/ 	.string	"Cuda compilation tools, release 13.0, V13.0.88"
        /*0030*/ 	.string	"Build cuda_13.0.r13.0/compiler.36424714_0"
        /*0030*/ 	.string	"-arch sm_100 -m 64 "



//--------------------- .note.nv.cuinfo           --------------------------
	.section	.note.nv.cuinfo,"",@"SHT_NOTE"
	.sectionflags	@"SHF_NOTE_NV_CUINFO"
        /*0018*/ 	.short	0x0002
        /*001a*/ 	.short	0x0064
        /*001c*/ 	.short	0x0082
	.zero		2


//--------------------- .nv.info                  --------------------------
	.section	.nv.info,"",@"SHT_CUDA_INFO"
	.align	4


	//----- nvinfo : EIATTR_REGCOUNT
	.align		4
        /*0000*/ 	.byte	0x04, 0x2f
        /*0002*/ 	.short	(.L_1 - .L_0)
	.align		4
.L_0:
        /*0004*/ 	.word	index@(add)
        /*0008*/ 	.word	0x0000000e


	//----- nvinfo : EIATTR_FRAME_SIZE
	.align		4
.L_1:
        /*000c*/ 	.byte	0x04, 0x11
        /*000e*/ 	.short	(.L_3 - .L_2)
	.align		4
.L_2:
        /*0010*/ 	.word	index@(add)
        /*0014*/ 	.word	0x00000000


	//----- nvinfo : EIATTR_MIN_STACK_SIZE
	.align		4
.L_3:
        /*0018*/ 	.byte	0x04, 0x12
        /*001a*/ 	.short	(.L_5 - .L_4)
	.align		4
.L_4:
        /*001c*/ 	.word	index@(add)
        /*0020*/ 	.word	0x00000000
.L_5:


//--------------------- .nv.compat                --------------------------
	.section	.nv.compat,"",@"SHT_CUDA_COMPAT_INFO"
	.align	4
        /*0000*/ 	.byte	0x02, 0x09, 0x00, 0x00, 0x02, 0x02, 0x01, 0x00, 0x02, 0x05, 0x05, 0x00, 0x03, 0x07, 0x01, 0x01
        /*0010*/ 	.byte	0x02, 0x03, 0x00, 0x00, 0x02, 0x06, 0x01, 0x00, 0x04, 0x0b, 0x08, 0x00, 0x01, 0x00, 0x00, 0x00
        /*0020*/ 	.byte	0x00, 0x00, 0x00, 0x00


//--------------------- .nv.info.add              --------------------------
	.section	.nv.info.add,"",@"SHT_CUDA_INFO"
	.sectionflags	@""
	.align	4


	//----- nvinfo : EIATTR_CUDA_API_VERSION
	.align		4
        /*0000*/ 	.byte	0x04, 0x37
        /*0002*/ 	.short	(.L_7 - .L_6)
.L_6:
        /*0004*/ 	.word	0x00000082


	//----- nvinfo : EIATTR_KPARAM_INFO
	.align		4
.L_7:
        /*0008*/ 	.byte	0x04, 0x17
        /*000a*/ 	.short	(.L_9 - .L_8)
.L_8:
        /*000c*/ 	.word	0x00000000
        /*0010*/ 	.short	0x0003
        /*0012*/ 	.short	0x0018
        /*0014*/ 	.byte	0x00, 0xf5, 0x21, 0x00


	//----- nvinfo : EIATTR_KPARAM_INFO
	.align		4
.L_9:
        /*0018*/ 	.byte	0x04, 0x17
        /*001a*/ 	.short	(.L_11 - .L_10)
.L_10:
        /*001c*/ 	.word	0x00000000
        /*0020*/ 	.short	0x0002
        /*0022*/ 	.short	0x0010
        /*0024*/ 	.byte	0x00, 0xf5, 0x21, 0x00


	//----- nvinfo : EIATTR_KPARAM_INFO
	.align		4
.L_11:
        /*0028*/ 	.byte	0x04, 0x17
        /*002a*/ 	.short	(.L_13 - .L_12)
.L_12:
        /*002c*/ 	.word	0x00000000
        /*0030*/ 	.short	0x0001
        /*0032*/ 	.short	0x0008
        /*0034*/ 	.byte	0x00, 0xf5, 0x21, 0x00


	//----- nvinfo : EIATTR_KPARAM_INFO
	.align		4
.L_13:
        /*0038*/ 	.byte	0x04, 0x17
        /*003a*/ 	.short	(.L_15 - .L_14)
.L_14:
        /*003c*/ 	.word	0x00000000
        /*0040*/ 	.short	0x0000
        /*0042*/ 	.short	0x0000
        /*0044*/ 	.byte	0x00, 0xf0, 0x11, 0x00


	//----- nvinfo : EIATTR_SPARSE_MMA_MASK
	.align		4
.L_15:
        /*0048*/ 	.byte	0x03, 0x50
        /*004a*/ 	.short	0x0000


	//----- nvinfo : EIATTR_MAXREG_COUNT
	.align		4
        /*004c*/ 	.byte	0x03, 0x1b
        /*004e*/ 	.short	0x00ff


	//----- nvinfo : EIATTR_MERCURY_ISA_VERSION
	.align		4
        /*0050*/ 	.byte	0x03, 0x5f
        /*0052*/ 	.short	0x0101


	//----- nvinfo : EIATTR_VRC_CTA_INIT_COUNT
	.align		4
        /*0054*/ 	.byte	0x02, 0x4a
	.zero		1
	.zero		1


	//----- nvinfo : EIATTR_EXIT_INSTR_OFFSETS
	.align		4
        /*0058*/ 	.byte	0x04, 0x1c
        /*005a*/ 	.short	(.L_17 - .L_16)


	//   ....[0]....
.L_16:
        /*005c*/ 	.word	0x00000070


	//   ....[1]....
        /*0060*/ 	.word	0x00000210


	//----- nvinfo : EIATTR_CRS_STACK_SIZE
	.align		4
.L_17:
        /*0064*/ 	.byte	0x04, 0x1e
        /*0066*/ 	.short	(.L_19 - .L_18)
.L_18:
        /*0068*/ 	.word	0x00000000


	//----- nvinfo : EIATTR_CBANK_PARAM_SIZE
	.align		4
.L_19:
        /*006c*/ 	.byte	0x03, 0x19
        /*006e*/ 	.short	0x0020


	//----- nvinfo : EIATTR_PARAM_CBANK
	.align		4
        /*0070*/ 	.byte	0x04, 0x0a
        /*0072*/ 	.short	(.L_21 - .L_20)
	.align		4
.L_20:
        /*0074*/ 	.word	index@(.nv.constant0.add)
        /*0078*/ 	.short	0x0380
        /*007a*/ 	.short	0x0020


	//----- nvinfo : EIATTR_SW_WAR
	.align		4
.L_21:
        /*007c*/ 	.byte	0x04, 0x36
        /*007e*/ 	.short	(.L_23 - .L_22)
.L_22:
        /*0080*/ 	.word	0x00000008
.L_23:


//--------------------- .nv.callgraph             --------------------------
	.section	.nv.callgraph,"",@"SHT_CUDA_CALLGRAPH"
	.align	4
	.sectionentsize	8
	.align		4
        /*0000*/ 	.word	0x00000000
	.align		4
        /*0004*/ 	.word	0xffffffff
	.align		4
        /*0008*/ 	.word	0x00000000
	.align		4
        /*000c*/ 	.word	0xfffffffe
	.align		4
        /*0010*/ 	.word	0x00000000
	.align		4
        /*0014*/ 	.word	0xfffffffd
	.align		4
        /*0018*/ 	.word	0x00000000
	.align		4
        /*001c*/ 	.word	0xfffffffc


//--------------------- .text.add                 --------------------------
	.section	.text.add,"ax",@progbits
	.align	128
        .global         add
        .type           add,@function
        .size           add,(.L_x_3 - add)
        .other          add,@"STO_CUDA_ENTRY STV_DEFAULT"
add:
.text.add:
[----:B------:R-:W-:Y:S01]  /*0000*/  LDC R1, c[0x0][0x37c] ;  /* 0x0000df00ff017b82 */ /* 0x000fe20000000800 */
[----:B------:R-:W0:Y:S07]  /*0010*/  S2R R0, SR_TID.X ;  /* 0x0000000000007919 */ /* 0x000e2e0000002100 */
[----:B------:R-:W0:Y:S01]  /*0020*/  S2UR UR4, SR_CTAID.X ;  /* 0x00000000000479c3 */ /* 0x000e220000002500 */
[----:B------:R-:W1:Y:S07]  /*0030*/  LDCU UR5, c[0x0][0x380] ;  /* 0x00007000ff0577ac */ /* 0x000e6e0008000800 */
[----:B------:R-:W0:Y:S02]  /*0040*/  LDC R7, c[0x0][0x360] ;  /* 0x0000d800ff077b82 */ /* 0x000e240000000800 */
[----:B0-----:R-:W-:-:S05]  /*0050*/  IMAD R7, R7, UR4, R0 ;  /* 0x0000000407077c24 */ /* 0x001fca000f8e0200 */
[----:B-1----:R-:W-:-:S13]  /*0060*/  ISETP.GE.AND P0, PT, R7, UR5, PT ;  /* 0x0000000507007c0c */ /* 0x002fda000bf06270 */
[----:B------:R-:W-:Y:S05]  /*0070*/  @P0 EXIT ;  /* 0x000000000000094d */ /* 0x000fea0003800000 */
[----:B------:R-:W0:Y:S01]  /*0080*/  LDC.64 R2, c[0x0][0x388] ;  /* 0x0000e200ff027b82 */ /* 0x000e220000000a00 */
[----:B------:R-:W1:Y:S07]  /*0090*/  LDCU.64 UR4, c[0x0][0x358] ;  /* 0x00006b00ff0477ac */ /* 0x000e6e0008000a00 */
[----:B------:R-:W2:Y:S01]  /*00a0*/  LDC.64 R4, c[0x0][0x390] ;  /* 0x0000e400ff047b82 */ /* 0x000ea20000000a00 */
[----:B0-----:R-:W-:-:S06]  /*00b0*/  IMAD.WIDE R2, R7, 0x4, R2 ;  /* 0x0000000407027825 */ /* 0x001fcc00078e0202 */
[----:B-1----:R0:W5:Y:S01]  /*00c0*/  LDG.E R2, desc[UR4][R2.64] ;  /* 0x0000000402027981 */ /* 0x002162000c1e1900 */
[----:B--2---:R-:W-:-:S06]  /*00d0*/  IMAD.WIDE R4, R7, 0x4, R4 ;  /* 0x0000000407047825 */ /* 0x004fcc00078e0204 */
[----:B------:R0:W5:Y:S01]  /*00e0*/  LDG.E R4, desc[UR4][R4.64] ;  /* 0x0000000404047981 */ /* 0x000162000c1e1900 */
[----:B------:R-:W-:Y:S01]  /*00f0*/  HFMA2 R0, -RZ, RZ, 0, 0 ;  /* 0x00000000ff007431 */ /* 0x000fe200000001ff */
[----:B------:R-:W-:Y:S01]  /*0100*/  BSSY.RECONVERGENT B0, `(.L_x_0) ;  /* 0x000000d000007945 */ /* 0x000fe20003800200 */
[----:B------:R-:W-:Y:S01]  /*0110*/  HFMA2 R9, -RZ, RZ, 0, 0 ;  /* 0x00000000ff097431 */ /* 0x000fe200000001ff */
[----:B------:R-:W-:Y:S02]  /*0120*/  MOV R6, RZ ;  /* 0x000000ff00067202 */ /* 0x000fe40000000f00 */
[----:B------:R-:W-:-:S07]  /*0130*/  MOV R11, RZ ;  /* 0x000000ff000b7202 */ /* 0x000fce0000000f00 */
.L_x_1:
[C---:B0-----:R-:W-:Y:S01]  /*0140*/  FADD R3, R11.reuse, R11 ;  /* 0x0000000b0b037221 */ /* 0x041fe20000000000 */
[----:B------:R-:W-:Y:S01]  /*0150*/  FFMA R11, R11, R11, -R6 ;  /* 0x0000000b0b0b7223 */ /* 0x000fe20000000806 */
[C---:B------:R-:W-:Y:S02]  /*0160*/  ISETP.GE.U32.AND P0, PT, R0.reuse, 0xfe, PT ;  /* 0x000000fe0000780c */ /* 0x040fe40003f06070 */
[----:B-----5:R-:W-:Y:S01]  /*0170*/  FFMA R9, R3, R9, R4 ;  /* 0x0000000903097223 */ /* 0x020fe20000000004 */
[----:B------:R-:W-:Y:S01]  /*0180*/  IADD3 R0, PT, PT, R0, 0x1, RZ ;  /* 0x0000000100007810 */ /* 0x000fe20007ffe0ff */
[----:B------:R-:W-:Y:S02]  /*0190*/  FADD R11, R2, R11 ;  /* 0x0000000b020b7221 */ /* 0x000fe40000000000 */
[----:B------:R-:W-:-:S05]  /*01a0*/  FMUL R6, R9, R9 ;  /* 0x0000000909067220 */ /* 0x000fca0000400000 */
[----:B------:R-:W-:-:S13]  /*01b0*/  FSETP.LT.AND P1, PT, R6, 4, PT ;  /* 0x408000000600780b */ /* 0x000fda0003f21000 */
[----:B------:R-:W-:Y:S05]  /*01c0*/  @!P0 BRA P1, `(.L_x_1) ;  /* 0xfffffffc00dc8947 */ /* 0x000fea000083ffff */
[----:B------:R-:W-:Y:S05]  /*01d0*/  BSYNC.RECONVERGENT B0 ;  /* 0x0000000000007941 */ /* 0x000fea0003800200 */
.L_x_0:
[----:B------:R-:W0:Y:S02]  /*01e0*/  LDC.64 R2, c[0x0][0x398] ;  /* 0x0000e600ff027b82 */ /* 0x000e240000000a00 */
[----:B0-----:R-:W-:-:S05]  /*01f0*/  IMAD.WIDE R2, R7, 0x4, R2 ;  /* 0x0000000407027825 */ /* 0x001fca00078e0202 */
[----:B------:R-:W-:Y:S01]  /*0200*/  STG.E desc[UR4][R2.64], R0 ;  /* 0x0000000002007986 */ /* 0x000fe2000c101904 */
[----:B------:R-:W-:Y:S05]  /*0210*/  EXIT ;  /* 0x000000000000794d */ /* 0x000fea0003800000 */
.L_x_2:
[----:B------:R-:W-:-:S00]  /*0220*/  BRA `(.L_x_2) ;  /* 0xfffffffc00fc7947 */ /* 0x000fc0000383ffff */
[----:B------:R-:W-:-:S00]  /*0230*/  NOP ;  /* 0x0000000000007918 */ /* 0x000fc00000000000 */
        /* <DEDUP_REMOVED lines=12> */
.L_x_3:


//--------------------- .nv.shared.reserved.0     --------------------------
	.section	.nv.shared.reserved.0,"aw",@nobits
	.weak		__nv_reservedSMEM_offset_0_alias
	.size		__nv_reservedSMEM_offset_0_alias, 0, 64
	.other		__nv_reservedSMEM_offset_0_alias,@"STO_CUDA_RESERVED_SHARED STV_DEFAULT"
__nv_reservedSMEM_offset_0_alias:
	.zero		0
	.zero		64


//--------------------- .nv.constant0.add         --------------------------
	.section	.nv.constant0.add,"a",@progbits
	.sectionflags	@""
	.align	4
.nv.constant0.add:
	.zero		928


//--------------------- SYMBOLS --------------------------

	.type		.nv.reservedSmem.offset0,@object
	.size		.nv.reservedSmem.offset0,0x4
